	.headerflags	@"EF_CUDA_TEXMODE_UNIFIED EF_CUDA_64BIT_ADDRESS EF_CUDA_ACCELERATORS EF_CUDA_SM90 EF_CUDA_VIRTUAL_SM(EF_CUDA_SM90)"
	.elftype	@"ET_EXEC"


//--------------------- .nv.info                  --------------------------
	.section	.nv.info,"",@"SHT_CUDA_INFO"
	.align	4


	//----- nvinfo : EIATTR_REGCOUNT
	.align		4
        /*0000*/ 	.byte	0x04, 0x2f
        /*0002*/ 	.short	(.L_3 - .L_2)
	.align		4
.L_2:
        /*0004*/ 	.word	index@(triton_poi_fused__native_batch_norm_legit_no_training_relu_0)
        /*0008*/ 	.word	0x0000001c


	//----- nvinfo : EIATTR_MIN_STACK_SIZE
	.align		4
.L_3:
        /*000c*/ 	.byte	0x04, 0x12
        /*000e*/ 	.short	(.L_5 - .L_4)
	.align		4
.L_4:
        /*0010*/ 	.word	index@(triton_poi_fused__native_batch_norm_legit_no_training_relu_0)
        /*0014*/ 	.word	0x00000000


	//----- nvinfo : EIATTR_FRAME_SIZE
	.align		4
.L_5:
        /*0018*/ 	.byte	0x04, 0x11
        /*001a*/ 	.short	(.L_7 - .L_6)
	.align		4
.L_6:
        /*001c*/ 	.word	index@(triton_poi_fused__native_batch_norm_legit_no_training_relu_0)
        /*0020*/ 	.word	0x00000000


	//----- nvinfo : EIATTR_MIN_STACK_SIZE
	.align		4
.L_7:
        /*0024*/ 	.byte	0x04, 0x12
        /*0026*/ 	.short	(.L_9 - .L_8)
	.align		4
.L_8:
        /*0028*/ 	.word	index@(triton_poi_fused__native_batch_norm_legit_no_training_relu_0)
        /*002c*/ 	.word	0x00000000
.L_9:


//--------------------- .nv.info.triton_poi_fused__native_batch_norm_legit_no_training_relu_0 --------------------------
	.section	.nv.info.triton_poi_fused__native_batch_norm_legit_no_training_relu_0,"",@"SHT_CUDA_INFO"
	.sectionflags	@""
	.align	4


	//----- nvinfo : EIATTR_CUDA_API_VERSION
	.align		4
        /*0000*/ 	.byte	0x04, 0x37
        /*0002*/ 	.short	(.L_11 - .L_10)
.L_10:
        /*0004*/ 	.word	0x0000007c


	//----- nvinfo : EIATTR_KPARAM_INFO
	.align		4
.L_11:
        /*0008*/ 	.byte	0x04, 0x17
        /*000a*/ 	.short	(.L_13 - .L_12)
.L_12:
        /*000c*/ 	.word	0x00000000
        /*0010*/ 	.short	0x0006
        /*0012*/ 	.short	0x0030
        /*0014*/ 	.byte	0x00, 0xf0, 0x11, 0x00


	//----- nvinfo : EIATTR_KPARAM_INFO
	.align		4
.L_13:
        /*0018*/ 	.byte	0x04, 0x17
        /*001a*/ 	.short	(.L_15 - .L_14)
.L_14:
        /*001c*/ 	.word	0x00000000
        /*0020*/ 	.short	0x0005
        /*0022*/ 	.short	0x0028
        /*0024*/ 	.byte	0x00, 0xf4, 0x21, 0x00


	//----- nvinfo : EIATTR_KPARAM_INFO
	.align		4
.L_15:
        /*0028*/ 	.byte	0x04, 0x17
        /*002a*/ 	.short	(.L_17 - .L_16)
.L_16:
        /*002c*/ 	.word	0x00000000
        /*0030*/ 	.short	0x0004
        /*0032*/ 	.short	0x0020
        /*0034*/ 	.byte	0x00, 0xf4, 0x21, 0x00


	//----- nvinfo : EIATTR_KPARAM_INFO
	.align		4
.L_17:
        /*0038*/ 	.byte	0x04, 0x17
        /*003a*/ 	.short	(.L_19 - .L_18)
.L_18:
        /*003c*/ 	.word	0x00000000
        /*0040*/ 	.short	0x0003
        /*0042*/ 	.short	0x0018
        /*0044*/ 	.byte	0x00, 0xf4, 0x21, 0x00


	//----- nvinfo : EIATTR_KPARAM_INFO
	.align		4
.L_19:
        /*0048*/ 	.byte	0x04, 0x17
        /*004a*/ 	.short	(.L_21 - .L_20)
.L_20:
        /*004c*/ 	.word	0x00000000
        /*0050*/ 	.short	0x0002
        /*0052*/ 	.short	0x0010
        /*0054*/ 	.byte	0x00, 0xf4, 0x21, 0x00


	//----- nvinfo : EIATTR_KPARAM_INFO
	.align		4
.L_21:
        /*0058*/ 	.byte	0x04, 0x17
        /*005a*/ 	.short	(.L_23 - .L_22)
.L_22:
        /*005c*/ 	.word	0x00000000
        /*0060*/ 	.short	0x0001
        /*0062*/ 	.short	0x0008
        /*0064*/ 	.byte	0x00, 0xf4, 0x21, 0x00


	//----- nvinfo : EIATTR_KPARAM_INFO
	.align		4
.L_23:
        /*0068*/ 	.byte	0x04, 0x17
        /*006a*/ 	.short	(.L_25 - .L_24)
.L_24:
        /*006c*/ 	.word	0x00000000
        /*0070*/ 	.short	0x0000
        /*0072*/ 	.short	0x0000
        /*0074*/ 	.byte	0x00, 0xf4, 0x21, 0x00


	//----- nvinfo : EIATTR_SPARSE_MMA_MASK
	.align		4
.L_25:
        /*0078*/ 	.byte	0x03, 0x50
        /*007a*/ 	.short	0x0000


	//----- nvinfo : EIATTR_MAXREG_COUNT
	.align		4
        /*007c*/ 	.byte	0x03, 0x1b
        /*007e*/ 	.short	0x00ff


	//----- nvinfo : EIATTR_EXIT_INSTR_OFFSETS
	.align		4
        /*0080*/ 	.byte	0x04, 0x1c
        /*0082*/ 	.short	(.L_27 - .L_26)


	//   ....[0]....
.L_26:
        /*0084*/ 	.word	0x00000550


	//   ....[1]....
        /*0088*/ 	.word	0x00000570


	//----- nvinfo : EIATTR_REQNTID
	.align		4
.L_27:
        /*008c*/ 	.byte	0x04, 0x10
        /*008e*/ 	.short	(.L_29 - .L_28)
.L_28:
        /*0090*/ 	.word	0x00000100
        /*0094*/ 	.word	0x00000001
        /*0098*/ 	.word	0x00000001


	//----- nvinfo : EIATTR_CBANK_PARAM_SIZE
	.align		4
.L_29:
        /*009c*/ 	.byte	0x03, 0x19
        /*009e*/ 	.short	0x0034


	//----- nvinfo : EIATTR_PARAM_CBANK
	.align		4
        /*00a0*/ 	.byte	0x04, 0x0a
        /*00a2*/ 	.short	(.L_31 - .L_30)
	.align		4
.L_30:
        /*00a4*/ 	.word	index@(.nv.constant0.triton_poi_fused__native_batch_norm_legit_no_training_relu_0)
        /*00a8*/ 	.short	0x0210
        /*00aa*/ 	.short	0x0034


	//----- nvinfo : EIATTR_SW_WAR
	.align		4
.L_31:
        /*00ac*/ 	.byte	0x04, 0x36
        /*00ae*/ 	.short	(.L_33 - .L_32)
.L_32:
        /*00b0*/ 	.word	0x00000008
.L_33:


//--------------------- .nv.callgraph             --------------------------
	.section	.nv.callgraph,"",@"SHT_CUDA_CALLGRAPH"
	.align	4
	.sectionentsize	8
	.align		4
        /*0000*/ 	.word	0x00000000
	.align		4
        /*0004*/ 	.word	0xffffffff
	.align		4
        /*0008*/ 	.word	0x00000000
	.align		4
        /*000c*/ 	.word	0xfffffffe
	.align		4
        /*0010*/ 	.word	0x00000000
	.align		4
        /*0014*/ 	.word	0xfffffffd
	.align		4
        /*0018*/ 	.word	0x00000000
	.align		4
        /*001c*/ 	.word	0xfffffffc


//--------------------- .nv.constant4             --------------------------
	.section	.nv.constant4,"a",@progbits
	.align	8
	.align		8
.nv.constant4:
        /*0000*/ 	.dword	_$_str
	.align		8
        /*0008*/ 	.dword	_$_str_$_2


//--------------------- .text.triton_poi_fused__native_batch_norm_legit_no_training_relu_0 --------------------------
	.section	.text.triton_poi_fused__native_batch_norm_legit_no_training_relu_0,"ax",@progbits
	.align	128
        .global         triton_poi_fused__native_batch_norm_legit_no_training_relu_0
        .type           triton_poi_fused__native_batch_norm_legit_no_training_relu_0,@function
        .size           triton_poi_fused__native_batch_norm_legit_no_training_relu_0,(.L_x_1 - triton_poi_fused__native_batch_norm_legit_no_training_relu_0)
        .other          triton_poi_fused__native_batch_norm_legit_no_training_relu_0,@"STO_CUDA_ENTRY STV_DEFAULT"
triton_poi_fused__native_batch_norm_legit_no_training_relu_0:
.text.triton_poi_fused__native_batch_norm_legit_no_training_relu_0:
[----:B------:R-:W0:Y:S01]  /*0000*/  LDC R1, c[0x0][0x28] ;  /* 0x00000a00ff017b82 */ /* 0x000e220000000800 */
[----:B------:R-:W1:Y:S01]  /*0010*/  S2R R0, SR_TID.X ;  /* 0x0000000000007919 */ /* 0x000e620000002100 */
[----:B------:R-:W-:Y:S01]  /*0020*/  HFMA2.MMA R2, -RZ, RZ, 0, 0 ;  /* 0x00000000ff027435 */ /* 0x000fe200000001ff */
[----:B------:R-:W-:-:S05]  /*0030*/  IMAD.MOV.U32 R6, RZ, RZ, RZ ;  /* 0x000000ffff067224 */ /* 0x000fca00078e00ff */
[----:B------:R-:W2:Y:S01]  /*0040*/  LDC.64 R4, c[0x0][0x220] ;  /* 0x00008800ff047b82 */ /* 0x000ea20000000a00 */
[----:B------:R-:W3:Y:S01]  /*0050*/  S2R R3, SR_CTAID.X ;  /* 0x0000000000037919 */ /* 0x000ee20000002500 */
[----:B------:R-:W-:Y:S01]  /*0060*/  CS2R R12, SRZ ;  /* 0x00000000000c7805 */ /* 0x000fe2000001ff00 */
[----:B------:R-:W-:-:S05]  /*0070*/  ULDC.64 UR4, c[0x0][0x208] ;  /* 0x0000820000047ab9 */ /* 0x000fca0000000a00 */
[----:B------:R-:W4:Y:S08]  /*0080*/  LDC.64 R22, c[0x0][0x218] ;  /* 0x00008600ff167b82 */ /* 0x000f300000000a00 */
[----:B------:R-:W5:Y:S08]  /*0090*/  LDC.64 R24, c[0x0][0x210] ;  /* 0x00008400ff187b82 */ /* 0x000f700000000a00 */
[----:B------:R-:W4:Y:S01]  /*00a0*/  LDC.64 R10, c[0x0][0x228] ;  /* 0x00008a00ff0a7b82 */ /* 0x000f220000000a00 */
[----:B-1----:R-:W-:-:S07]  /*00b0*/  SHF.L.U32 R0, R0, 0x1, RZ ;  /* 0x0000000100007819 */ /* 0x002fce00000006ff */
[----:B------:R-:W1:Y:S01]  /*00c0*/  LDC.64 R14, c[0x0][0x230] ;  /* 0x00008c00ff0e7b82 */ /* 0x000e620000000a00 */
[----:B------:R-:W-:-:S04]  /*00d0*/  LOP3.LUT R0, R0, 0x1fe, RZ, 0xc0, !PT ;  /* 0x000001fe00007812 */ /* 0x000fc800078ec0ff */
[----:B---3--:R-:W-:-:S04]  /*00e0*/  LEA R3, R3, R0, 0x9 ;  /* 0x0000000003037211 */ /* 0x008fc800078e48ff */
[C---:B------:R-:W-:Y:S01]  /*00f0*/  ISETP.GE.AND P0, PT, R3.reuse, 0x7c080, PT ;  /* 0x0007c0800300780c */ /* 0x040fe20003f06270 */
[----:B------:R-:W-:-:S04]  /*0100*/  IMAD.HI R0, R3, -0x7be77d73, R2 ;  /* 0x8418828d03007827 */ /* 0x000fc800078e0202 */
[----:B------:R-:W-:Y:S01]  /*0110*/  VIADD R7, R3, 0x1 ;  /* 0x0000000103077836 */ /* 0x000fe20000000000 */
[----:B------:R-:W-:-:S03]  /*0120*/  SHF.R.U32.HI R9, RZ, 0x1f, R0 ;  /* 0x0000001fff097819 */ /* 0x000fc60000011600 */
[----:B------:R-:W-:Y:S01]  /*0130*/  IMAD.HI R6, R7, -0x7be77d73, R6 ;  /* 0x8418828d07067827 */ /* 0x000fe200078e0206 */
[----:B------:R-:W-:-:S04]  /*0140*/  LEA.HI.SX32 R9, R0, R9, 0x15 ;  /* 0x0000000900097211 */ /* 0x000fc800078faaff */
[----:B------:R-:W-:Y:S02]  /*0150*/  SHF.R.U32.HI R7, RZ, 0x1f, R6 ;  /* 0x0000001fff077819 */ /* 0x000fe40000011606 */
[----:B------:R-:W-:Y:S02]  /*0160*/  LEA.HI R0, R9, R9, RZ, 0x5 ;  /* 0x0000000909007211 */ /* 0x000fe400078f28ff */
[----:B------:R-:W-:Y:S02]  /*0170*/  LEA.HI.SX32 R17, R6, R7, 0x15 ;  /* 0x0000000706117211 */ /* 0x000fe400078faaff */
[----:B------:R-:W-:Y:S02]  /*0180*/  LOP3.LUT R0, R0, 0xffffffe0, RZ, 0xc0, !PT ;  /* 0xffffffe000007812 */ /* 0x000fe400078ec0ff */
[----:B------:R-:W-:Y:S02]  /*0190*/  LEA.HI R2, R17, R17, RZ, 0x5 ;  /* 0x0000001111027211 */ /* 0x000fe400078f28ff */
[----:B------:R-:W-:-:S02]  /*01a0*/  IADD3 R9, R9, -R0, RZ ;  /* 0x8000000009097210 */ /* 0x000fc40007ffe0ff */
[----:B------:R-:W-:Y:S02]  /*01b0*/  LOP3.LUT R0, R2, 0xffffffe0, RZ, 0xc0, !PT ;  /* 0xffffffe002007812 */ /* 0x000fe400078ec0ff */
[----:B------:R-:W-:Y:S01]  /*01c0*/  MOV R2, RZ ;  /* 0x000000ff00027202 */ /* 0x000fe20000000f00 */
[----:B--2---:R-:W-:-:S04]  /*01d0*/  IMAD.WIDE R6, R9, 0x4, R4 ;  /* 0x0000000409067825 */ /* 0x004fc800078e0204 */
[----:B------:R-:W-:Y:S01]  /*01e0*/  IMAD.IADD R17, R17, 0x1, -R0 ;  /* 0x0000000111117824 */ /* 0x000fe200078e0a00 */
[----:B------:R-:W2:Y:S03]  /*01f0*/  @!P0 LDG.E.EL R2, desc[UR4][R6.64] ;  /* 0x0000000406028981 */ /* 0x000ea6000c2e1900 */
[----:B------:R-:W-:-:S05]  /*0200*/  IMAD.WIDE R20, R17, 0x4, R4 ;  /* 0x0000000411147825 */ /* 0x000fca00078e0204 */
[----:B------:R5:W3:Y:S01]  /*0210*/  @!P0 LDG.E.EL R12, desc[UR4][R20.64] ;  /* 0x00000004140c8981 */ /* 0x000ae2000c2e1900 */
[----:B------:R-:W-:Y:S01]  /*0220*/  HFMA2.MMA R0, -RZ, RZ, 0, 0 ;  /* 0x00000000ff007435 */ /* 0x000fe200000001ff */
[----:B------:R-:W-:Y:S01]  /*0230*/  CS2R R4, SRZ ;  /* 0x0000000000047805 */ /* 0x000fe2000001ff00 */
[----:B----4-:R-:W-:-:S04]  /*0240*/  IMAD.WIDE R18, R9, 0x4, R22 ;  /* 0x0000000409127825 */ /* 0x010fc800078e0216 */
[----:B------:R-:W-:Y:S01]  /*0250*/  IMAD.WIDE R22, R17, 0x4, R22 ;  /* 0x0000000411167825 */ /* 0x000fe200078e0216 */
[----:B------:R-:W4:Y:S03]  /*0260*/  @!P0 LDG.E.EL R13, desc[UR4][R18.64] ;  /* 0x00000004120d8981 */ /* 0x000f26000c2e1900 */
[----:B-----5:R-:W-:Y:S01]  /*0270*/  IMAD.WIDE R20, R3, 0x4, R24 ;  /* 0x0000000403147825 */ /* 0x020fe200078e0218 */
[----:B------:R-:W5:Y:S03]  /*0280*/  @!P0 LDG.E.EL R0, desc[UR4][R22.64] ;  /* 0x0000000416008981 */ /* 0x000f66000c2e1900 */
[C---:B0-----:R-:W-:Y:S01]  /*0290*/  IMAD.WIDE R6, R9.reuse, 0x4, R10 ;  /* 0x0000000409067825 */ /* 0x041fe200078e020a */
[----:B------:R-:W5:Y:S03]  /*02a0*/  @!P0 LDG.E.64 R4, desc[UR4][R20.64] ;  /* 0x0000000414048981 */ /* 0x000f66000c1e1b00 */
[----:B-1----:R-:W-:-:S04]  /*02b0*/  IMAD.WIDE R8, R9, 0x4, R14 ;  /* 0x0000000409087825 */ /* 0x002fc800078e020e */
[----:B------:R-:W-:-:S04]  /*02c0*/  IMAD.WIDE R10, R17, 0x4, R10 ;  /* 0x00000004110a7825 */ /* 0x000fc800078e020a */
[----:B------:R-:W-:Y:S01]  /*02d0*/  IMAD.WIDE R24, R17, 0x4, R14 ;  /* 0x0000000411187825 */ /* 0x000fe200078e020e */
[----:B------:R-:W-:Y:S02]  /*02e0*/  CS2R R16, SRZ ;  /* 0x0000000000107805 */ /* 0x000fe4000001ff00 */
[----:B------:R-:W-:-:S04]  /*02f0*/  CS2R R14, SRZ ;  /* 0x00000000000e7805 */ /* 0x000fc8000001ff00 */
[----:B------:R0:W4:Y:S04]  /*0300*/  @!P0 LDG.E.EL R16, desc[UR4][R6.64] ;  /* 0x0000000406108981 */ /* 0x000128000c2e1900 */
[----:B------:R-:W4:Y:S04]  /*0310*/  @!P0 LDG.E.EL R17, desc[UR4][R10.64] ;  /* 0x000000040a118981 */ /* 0x000f28000c2e1900 */
[----:B------:R1:W4:Y:S01]  /*0320*/  @!P0 LDG.E.EL R15, desc[UR4][R8.64] ;  /* 0x00000004080f8981 */ /* 0x000322000c2e1900 */
[----:B0-----:R-:W0:Y:S03]  /*0330*/  LDC.64 R6, c[0x0][0x238] ;  /* 0x00008e00ff067b82 */ /* 0x001e260000000a00 */
[----:B------:R-:W4:Y:S01]  /*0340*/  @!P0 LDG.E.EL R14, desc[UR4][R24.64] ;  /* 0x00000004180e8981 */ /* 0x000f22000c2e1900 */
[----:B0-----:R-:W-:-:S04]  /*0350*/  IMAD.WIDE R6, R3, 0x4, R6 ;  /* 0x0000000403067825 */ /* 0x001fc800078e0206 */
[----:B--2---:R-:W-:-:S04]  /*0360*/  FADD R2, R2, 9.9999997473787516356e-06 ;  /* 0x3727c5ac02027421 */ /* 0x004fc80000000000 */
[----:B------:R-:W0:Y:S01]  /*0370*/  MUFU.SQRT R18, R2 ;  /* 0x0000000200127308 */ /* 0x000e220000002000 */
[----:B---3--:R-:W-:-:S07]  /*0380*/  FADD R12, R12, 9.9999997473787516356e-06 ;  /* 0x3727c5ac0c0c7421 */ /* 0x008fce0000000000 */
[----:B------:R-:W2:Y:S01]  /*0390*/  MUFU.SQRT R19, R12 ;  /* 0x0000000c00137308 */ /* 0x000ea20000002000 */
[C---:B0-----:R-:W-:Y:S02]  /*03a0*/  FSETP.GT.AND P1, PT, R18.reuse, 8.50705917302346158658e+37, PT ;  /* 0x7e8000001200780b */ /* 0x041fe40003f24000 */
[----:B------:R-:W-:Y:S02]  /*03b0*/  FSETP.GEU.AND P3, PT, R18, 1.175494350822287508e-38, PT ;  /* 0x008000001200780b */ /* 0x000fe40003f6e000 */
[C---:B--2---:R-:W-:Y:S02]  /*03c0*/  FSETP.GT.AND P2, PT, R19.reuse, 8.50705917302346158658e+37, PT ;  /* 0x7e8000001300780b */ /* 0x044fe40003f44000 */
[----:B------:R-:W-:-:S07]  /*03d0*/  FSETP.GEU.AND P4, PT, R19, 1.175494350822287508e-38, PT ;  /* 0x008000001300780b */ /* 0x000fce0003f8e000 */
[----:B------:R-:W-:-:S04]  /*03e0*/  @P1 FMUL R18, R18, 0.25 ;  /* 0x3e80000012121820 */ /* 0x000fc80000400000 */
[----:B------:R-:W-:Y:S01]  /*03f0*/  @!P3 FMUL R18, R18, 16777216 ;  /* 0x4b8000001212b820 */ /* 0x000fe20000400000 */
[----:B------:R-:W-:-:S04]  /*0400*/  @P2 FMUL R19, R19, 0.25 ;  /* 0x3e80000013132820 */ /* 0x000fc80000400000 */
[----:B------:R-:W-:Y:S01]  /*0410*/  @!P4 FMUL R19, R19, 16777216 ;  /* 0x4b8000001313c820 */ /* 0x000fe20000400000 */
[----:B------:R-:W0:Y:S01]  /*0420*/  MUFU.RCP R18, R18 ;  /* 0x0000001200127308 */ /* 0x000e220000001000 */
[----:B------:R-:W-:-:S07]  /*0430*/  MOV R2, 0x3e800000 ;  /* 0x3e80000000027802 */ /* 0x000fce0000000f00 */
[----:B------:R-:W2:Y:S01]  /*0440*/  MUFU.RCP R19, R19 ;  /* 0x0000001300137308 */ /* 0x000ea20000001000 */
[C---:B-1----:R-:W-:Y:S02]  /*0450*/  FSEL R9, R2.reuse, 1, P1 ;  /* 0x3f80000002097808 */ /* 0x042fe40000800000 */
[----:B------:R-:W-:-:S03]  /*0460*/  FSEL R2, R2, 1, P2 ;  /* 0x3f80000002027808 */ /* 0x000fc60001000000 */
[----:B------:R-:W-:Y:S02]  /*0470*/  @!P3 FMUL R9, R9, 16777216 ;  /* 0x4b8000000909b820 */ /* 0x000fe40000400000 */
[----:B------:R-:W-:Y:S01]  /*0480*/  @!P4 FMUL R2, R2, 16777216 ;  /* 0x4b8000000202c820 */ /* 0x000fe20000400000 */
[----:B-----5:R-:W-:Y:S01]  /*0490*/  FADD R0, -R0, R5 ;  /* 0x0000000500007221 */ /* 0x020fe20000000100 */
[----:B----4-:R-:W-:Y:S01]  /*04a0*/  FADD R4, -R13, R4 ;  /* 0x000000040d047221 */ /* 0x010fe20000000100 */
[----:B0-----:R-:W-:Y:S01]  /*04b0*/  FMUL R9, R18, R9 ;  /* 0x0000000912097220 */ /* 0x001fe20000400000 */
[----:B--2---:R-:W-:-:S03]  /*04c0*/  FMUL R5, R19, R2 ;  /* 0x0000000213057220 */ /* 0x004fc60000400000 */
[----:B------:R-:W-:Y:S01]  /*04d0*/  FMUL R4, R4, R9 ;  /* 0x0000000904047220 */ /* 0x000fe20000400000 */
[----:B------:R-:W-:-:S03]  /*04e0*/  FMUL R5, R0, R5 ;  /* 0x0000000500057220 */ /* 0x000fc60000400000 */
[----:B------:R-:W-:Y:S01]  /*04f0*/  FFMA R4, R4, R16, R15 ;  /* 0x0000001004047223 */ /* 0x000fe2000000000f */
[----:B------:R-:W-:-:S04]  /*0500*/  FFMA R5, R5, R17, R14 ;  /* 0x0000001105057223 */ /* 0x000fc8000000000e */
[C---:B------:R-:W-:Y:S02]  /*0510*/  FSETP.GEU.AND P1, PT, R4.reuse, RZ, PT ;  /* 0x000000ff0400720b */ /* 0x040fe40003f2e000 */
[C---:B------:R-:W-:Y:S02]  /*0520*/  FSETP.GEU.AND P2, PT, R5.reuse, RZ, PT ;  /* 0x000000ff0500720b */ /* 0x040fe40003f4e000 */
[----:B------:R-:W-:Y:S02]  /*0530*/  FSEL R4, R4, RZ, P1 ;  /* 0x000000ff04047208 */ /* 0x000fe40000800000 */
[----:B------:R-:W-:Y:S01]  /*0540*/  FSEL R5, R5, RZ, P2 ;  /* 0x000000ff05057208 */ /* 0x000fe20001000000 */
[----:B------:R-:W-:Y:S08]  /*0550*/  @P0 EXIT ;  /* 0x000000000000094d */ /* 0x000ff00003800000 */
[----:B------:R-:W-:Y:S01]  /*0560*/  STG.E.64 desc[UR4][R6.64], R4 ;  /* 0x0000000406007986 */ /* 0x000fe2000c101b04 */
[----:B------:R-:W-:Y:S05]  /*0570*/  EXIT ;  /* 0x000000000000794d */ /* 0x000fea0003800000 */
.L_x_0:
[----:B------:R-:W-:-:S00]  /*0580*/  BRA `(.L_x_0) ;  /* 0xfffffffc00fc7947 */ /* 0x000fc0000383ffff */
[----:B------:R-:W-:-:S00]  /*0590*/  NOP ;  /* 0x0000000000007918 */ /* 0x000fc00000000000 */
        /* <DEDUP_REMOVED lines=14> */
.L_x_1:


//--------------------- .nv.global.init           --------------------------
	.section	.nv.global.init,"aw",@progbits
.nv.global.init:
	.type		_$_str,@object
	.size		_$_str,(_$_str_$_2 - _$_str)
_$_str:
        /*0000*/ 	.byte	0x5f, 0x5f, 0x43, 0x55, 0x44, 0x41, 0x5f, 0x46, 0x54, 0x5a, 0x00
	.type		_$_str_$_2,@object
	.size		_$_str_$_2,(.L_1 - _$_str_$_2)
_$_str_$_2:
        /*000b*/ 	.byte	0x5f, 0x5f, 0x43, 0x55, 0x44, 0x41, 0x5f, 0x50, 0x52, 0x45, 0x43, 0x5f, 0x53, 0x51, 0x52, 0x54
        /*001b*/ 	.byte	0x00
.L_1:


//--------------------- .nv.constant0.triton_poi_fused__native_batch_norm_legit_no_training_relu_0 --------------------------
	.section	.nv.constant0.triton_poi_fused__native_batch_norm_legit_no_training_relu_0,"a",@progbits
	.sectionflags	@""
	.align	4
.nv.constant0.triton_poi_fused__native_batch_norm_legit_no_training_relu_0:
	.zero		580
